//
// Generated by NVIDIA NVVM Compiler
//
// Compiler Build ID: CL-36424714
// Cuda compilation tools, release 13.0, V13.0.88
// Based on NVVM 20.0.0
//

.version 9.0
.target sm_100
.address_size 64

	// .globl	_Z15elementwise_addPfS_S_i

.visible .entry _Z15elementwise_addPfS_S_i(
	.param .u64 .ptr .align 1 _Z15elementwise_addPfS_S_i_param_0,
	.param .u64 .ptr .align 1 _Z15elementwise_addPfS_S_i_param_1,
	.param .u64 .ptr .align 1 _Z15elementwise_addPfS_S_i_param_2,
	.param .u32 _Z15elementwise_addPfS_S_i_param_3
)
{
	.reg .pred 	%p<2>;
	.reg .b32 	%r<6>;
	.reg .b32 	%f<4>;
	.reg .b64 	%rd<11>;

	ld.param.u64 	%rd1, [_Z15elementwise_addPfS_S_i_param_0];
	ld.param.u64 	%rd2, [_Z15elementwise_addPfS_S_i_param_1];
	ld.param.u64 	%rd3, [_Z15elementwise_addPfS_S_i_param_2];
	ld.param.u32 	%r2, [_Z15elementwise_addPfS_S_i_param_3];
	mov.u32 	%r3, %ntid.x;
	mov.u32 	%r4, %ctaid.x;
	mov.u32 	%r5, %tid.x;
	mad.lo.s32 	%r1, %r3, %r4, %r5;
	setp.ge.s32 	%p1, %r1, %r2;
	@%p1 bra 	$L__BB0_2;
	cvta.to.global.u64 	%rd4, %rd1;
	cvta.to.global.u64 	%rd5, %rd2;
	cvta.to.global.u64 	%rd6, %rd3;
	mul.wide.s32 	%rd7, %r1, 4;
	add.s64 	%rd8, %rd4, %rd7;
	ld.global.f32 	%f1, [%rd8];
	add.s64 	%rd9, %rd5, %rd7;
	ld.global.f32 	%f2, [%rd9];
	add.f32 	%f3, %f1, %f2;
	add.s64 	%rd10, %rd6, %rd7;
	st.global.f32 	[%rd10], %f3;
$L__BB0_2:
	ret;

}
	// .globl	_Z22elementwise_add_float4PfS_S_i
.visible .entry _Z22elementwise_add_float4PfS_S_i(
	.param .u64 .ptr .align 1 _Z22elementwise_add_float4PfS_S_i_param_0,
	.param .u64 .ptr .align 1 _Z22elementwise_add_float4PfS_S_i_param_1,
	.param .u64 .ptr .align 1 _Z22elementwise_add_float4PfS_S_i_param_2,
	.param .u32 _Z22elementwise_add_float4PfS_S_i_param_3
)
{
	.reg .pred 	%p<2>;
	.reg .b32 	%r<7>;
	.reg .b32 	%f<13>;
	.reg .b64 	%rd<11>;

	ld.param.u64 	%rd1, [_Z22elementwise_add_float4PfS_S_i_param_0];
	ld.param.u64 	%rd2, [_Z22elementwise_add_float4PfS_S_i_param_1];
	ld.param.u64 	%rd3, [_Z22elementwise_add_float4PfS_S_i_param_2];
	ld.param.u32 	%r2, [_Z22elementwise_add_float4PfS_S_i_param_3];
	mov.u32 	%r3, %ntid.x;
	mov.u32 	%r4, %ctaid.x;
	mov.u32 	%r5, %tid.x;
	mad.lo.s32 	%r6, %r3, %r4, %r5;
	shl.b32 	%r1, %r6, 2;
	setp.ge.s32 	%p1, %r1, %r2;
	@%p1 bra 	$L__BB1_2;
	cvta.to.global.u64 	%rd4, %rd1;
	cvta.to.global.u64 	%rd5, %rd2;
	cvta.to.global.u64 	%rd6, %rd3;
	mul.wide.s32 	%rd7, %r1, 4;
	add.s64 	%rd8, %rd4, %rd7;
	ld.global.v4.f32 	{%f1, %f2, %f3, %f4}, [%rd8];
	add.s64 	%rd9, %rd5, %rd7;
	ld.global.v4.f32 	{%f5, %f6, %f7, %f8}, [%rd9];
	add.f32 	%f9, %f1, %f5;
	add.f32 	%f10, %f2, %f6;
	add.f32 	%f11, %f3, %f7;
	add.f32 	%f12, %f4, %f8;
	add.s64 	%rd10, %rd6, %rd7;
	st.global.v4.f32 	[%rd10], {%f9, %f10, %f11, %f12};
$L__BB1_2:
	ret;

}


// ===== COMPILED SASS (sm_100) =====

	.target	sm_100

	.elftype	@"ET_EXEC"


//--------------------- .note.nv.tkinfo           --------------------------
	.section	.note.nv.tkinfo,"",@"SHT_NOTE"
	.sectionflags	@"SHF_NOTE_NV_TKINFO"
	.tkinfo
        /*0018*/ 	.word	0x00000002
        /*0030*/ 	.string	""
        /*0030*/ 	.string	"ptxas"
        /*0030*/ 	.string	"Cuda compilation tools, release 13.0, V13.0.88"
        /*0030*/ 	.string	"Build cuda_13.0.r13.0/compiler.36424714_0"
        /*0030*/ 	.string	"-arch sm_100 -m 64 "



//--------------------- .note.nv.cuinfo           --------------------------
	.section	.note.nv.cuinfo,"",@"SHT_NOTE"
	.sectionflags	@"SHF_NOTE_NV_CUINFO"
        /*0018*/ 	.short	0x0002
        /*001a*/ 	.short	0x0064
        /*001c*/ 	.short	0x0082
	.zero		2


//--------------------- .nv.info                  --------------------------
	.section	.nv.info,"",@"SHT_CUDA_INFO"
	.align	4


	//----- nvinfo : EIATTR_REGCOUNT
	.align		4
        /*0000*/ 	.byte	0x04, 0x2f
        /*0002*/ 	.short	(.L_1 - .L_0)
	.align		4
.L_0:
        /*0004*/ 	.word	index@(_Z15elementwise_addPfS_S_i)
        /*0008*/ 	.word	0x0000000c


	//----- nvinfo : EIATTR_FRAME_SIZE
	.align		4
.L_1:
        /*000c*/ 	.byte	0x04, 0x11
        /*000e*/ 	.short	(.L_3 - .L_2)
	.align		4
.L_2:
        /*0010*/ 	.word	index@(_Z15elementwise_addPfS_S_i)
        /*0014*/ 	.word	0x00000000


	//----- nvinfo : EIATTR_REGCOUNT
	.align		4
.L_3:
        /*0018*/ 	.byte	0x04, 0x2f
        /*001a*/ 	.short	(.L_5 - .L_4)
	.align		4
.L_4:
        /*001c*/ 	.word	index@(_Z22elementwise_add_float4PfS_S_i)
        /*0020*/ 	.word	0x00000016


	//----- nvinfo : EIATTR_FRAME_SIZE
	.align		4
.L_5:
        /*0024*/ 	.byte	0x04, 0x11
        /*0026*/ 	.short	(.L_7 - .L_6)
	.align		4
.L_6:
        /*0028*/ 	.word	index@(_Z22elementwise_add_float4PfS_S_i)
        /*002c*/ 	.word	0x00000000


	//----- nvinfo : EIATTR_MIN_STACK_SIZE
	.align		4
.L_7:
        /*0030*/ 	.byte	0x04, 0x12
        /*0032*/ 	.short	(.L_9 - .L_8)
	.align		4
.L_8:
        /*0034*/ 	.word	index@(_Z22elementwise_add_float4PfS_S_i)
        /*0038*/ 	.word	0x00000000


	//----- nvinfo : EIATTR_MIN_STACK_SIZE
	.align		4
.L_9:
        /*003c*/ 	.byte	0x04, 0x12
        /*003e*/ 	.short	(.L_11 - .L_10)
	.align		4
.L_10:
        /*0040*/ 	.word	index@(_Z15elementwise_addPfS_S_i)
        /*0044*/ 	.word	0x00000000
.L_11:


//--------------------- .nv.compat                --------------------------
	.section	.nv.compat,"",@"SHT_CUDA_COMPAT_INFO"
	.align	4
        /*0000*/ 	.byte	0x02, 0x09, 0x00, 0x00, 0x02, 0x02, 0x01, 0x00, 0x02, 0x05, 0x05, 0x00, 0x03, 0x07, 0x01, 0x01
        /*0010*/ 	.byte	0x02, 0x03, 0x00, 0x00, 0x02, 0x06, 0x01, 0x00, 0x04, 0x0b, 0x08, 0x00, 0x09, 0x00, 0x00, 0x00
        /*0020*/ 	.byte	0x00, 0x00, 0x00, 0x00


//--------------------- .nv.info._Z22elementwise_add_float4PfS_S_i --------------------------
	.section	.nv.info._Z22elementwise_add_float4PfS_S_i,"",@"SHT_CUDA_INFO"
	.sectionflags	@""
	.align	4


	//----- nvinfo : EIATTR_CUDA_API_VERSION
	.align		4
        /*0000*/ 	.byte	0x04, 0x37
        /*0002*/ 	.short	(.L_13 - .L_12)
.L_12:
        /*0004*/ 	.word	0x00000082


	//----- nvinfo : EIATTR_KPARAM_INFO
	.align		4
.L_13:
        /*0008*/ 	.byte	0x04, 0x17
        /*000a*/ 	.short	(.L_15 - .L_14)
.L_14:
        /*000c*/ 	.word	0x00000000
        /*0010*/ 	.short	0x0003
        /*0012*/ 	.short	0x0018
        /*0014*/ 	.byte	0x00, 0xf0, 0x11, 0x00


	//----- nvinfo : EIATTR_KPARAM_INFO
	.align		4
.L_15:
        /*0018*/ 	.byte	0x04, 0x17
        /*001a*/ 	.short	(.L_17 - .L_16)
.L_16:
        /*001c*/ 	.word	0x00000000
        /*0020*/ 	.short	0x0002
        /*0022*/ 	.short	0x0010
        /*0024*/ 	.byte	0x00, 0xf5, 0x21, 0x00


	//----- nvinfo : EIATTR_KPARAM_INFO
	.align		4
.L_17:
        /*0028*/ 	.byte	0x04, 0x17
        /*002a*/ 	.short	(.L_19 - .L_18)
.L_18:
        /*002c*/ 	.word	0x00000000
        /*0030*/ 	.short	0x0001
        /*0032*/ 	.short	0x0008
        /*0034*/ 	.byte	0x00, 0xf5, 0x21, 0x00


	//----- nvinfo : EIATTR_KPARAM_INFO
	.align		4
.L_19:
        /*0038*/ 	.byte	0x04, 0x17
        /*003a*/ 	.short	(.L_21 - .L_20)
.L_20:
        /*003c*/ 	.word	0x00000000
        /*0040*/ 	.short	0x0000
        /*0042*/ 	.short	0x0000
        /*0044*/ 	.byte	0x00, 0xf5, 0x21, 0x00


	//----- nvinfo : EIATTR_SPARSE_MMA_MASK
	.align		4
.L_21:
        /*0048*/ 	.byte	0x03, 0x50
        /*004a*/ 	.short	0x0000


	//----- nvinfo : EIATTR_MAXREG_COUNT
	.align		4
        /*004c*/ 	.byte	0x03, 0x1b
        /*004e*/ 	.short	0x00ff


	//----- nvinfo : EIATTR_MERCURY_ISA_VERSION
	.align		4
        /*0050*/ 	.byte	0x03, 0x5f
        /*0052*/ 	.short	0x0101


	//----- nvinfo : EIATTR_VRC_CTA_INIT_COUNT
	.align		4
        /*0054*/ 	.byte	0x02, 0x4a
	.zero		1
	.zero		1


	//----- nvinfo : EIATTR_EXIT_INSTR_OFFSETS
	.align		4
        /*0058*/ 	.byte	0x04, 0x1c
        /*005a*/ 	.short	(.L_23 - .L_22)


	//   ....[0]....
.L_22:
        /*005c*/ 	.word	0x00000080


	//   ....[1]....
        /*0060*/ 	.word	0x00000170


	//----- nvinfo : EIATTR_CBANK_PARAM_SIZE
	.align		4
.L_23:
        /*0064*/ 	.byte	0x03, 0x19
        /*0066*/ 	.short	0x001c


	//----- nvinfo : EIATTR_PARAM_CBANK
	.align		4
        /*0068*/ 	.byte	0x04, 0x0a
        /*006a*/ 	.short	(.L_25 - .L_24)
	.align		4
.L_24:
        /*006c*/ 	.word	index@(.nv.constant0._Z22elementwise_add_float4PfS_S_i)
        /*0070*/ 	.short	0x0380
        /*0072*/ 	.short	0x001c


	//----- nvinfo : EIATTR_SW_WAR
	.align		4
.L_25:
        /*0074*/ 	.byte	0x04, 0x36
        /*0076*/ 	.short	(.L_27 - .L_26)
.L_26:
        /*0078*/ 	.word	0x00000008
.L_27:


//--------------------- .nv.info._Z15elementwise_addPfS_S_i --------------------------
	.section	.nv.info._Z15elementwise_addPfS_S_i,"",@"SHT_CUDA_INFO"
	.sectionflags	@""
	.align	4


	//----- nvinfo : EIATTR_CUDA_API_VERSION
	.align		4
        /*0000*/ 	.byte	0x04, 0x37
        /*0002*/ 	.short	(.L_29 - .L_28)
.L_28:
        /*0004*/ 	.word	0x00000082


	//----- nvinfo : EIATTR_KPARAM_INFO
	.align		4
.L_29:
        /*0008*/ 	.byte	0x04, 0x17
        /*000a*/ 	.short	(.L_31 - .L_30)
.L_30:
        /*000c*/ 	.word	0x00000000
        /*0010*/ 	.short	0x0003
        /*0012*/ 	.short	0x0018
        /*0014*/ 	.byte	0x00, 0xf0, 0x11, 0x00


	//----- nvinfo : EIATTR_KPARAM_INFO
	.align		4
.L_31:
        /*0018*/ 	.byte	0x04, 0x17
        /*001a*/ 	.short	(.L_33 - .L_32)
.L_32:
        /*001c*/ 	.word	0x00000000
        /*0020*/ 	.short	0x0002
        /*0022*/ 	.short	0x0010
        /*0024*/ 	.byte	0x00, 0xf5, 0x21, 0x00


	//----- nvinfo : EIATTR_KPARAM_INFO
	.align		4
.L_33:
        /*0028*/ 	.byte	0x04, 0x17
        /*002a*/ 	.short	(.L_35 - .L_34)
.L_34:
        /*002c*/ 	.word	0x00000000
        /*0030*/ 	.short	0x0001
        /*0032*/ 	.short	0x0008
        /*0034*/ 	.byte	0x00, 0xf5, 0x21, 0x00


	//----- nvinfo : EIATTR_KPARAM_INFO
	.align		4
.L_35:
        /*0038*/ 	.byte	0x04, 0x17
        /*003a*/ 	.short	(.L_37 - .L_36)
.L_36:
        /*003c*/ 	.word	0x00000000
        /*0040*/ 	.short	0x0000
        /*0042*/ 	.short	0x0000
        /*0044*/ 	.byte	0x00, 0xf5, 0x21, 0x00


	//----- nvinfo : EIATTR_SPARSE_MMA_MASK
	.align		4
.L_37:
        /*0048*/ 	.byte	0x03, 0x50
        /*004a*/ 	.short	0x0000


	//----- nvinfo : EIATTR_MAXREG_COUNT
	.align		4
        /*004c*/ 	.byte	0x03, 0x1b
        /*004e*/ 	.short	0x00ff


	//----- nvinfo : EIATTR_MERCURY_ISA_VERSION
	.align		4
        /*0050*/ 	.byte	0x03, 0x5f
        /*0052*/ 	.short	0x0101


	//----- nvinfo : EIATTR_VRC_CTA_INIT_COUNT
	.align		4
        /*0054*/ 	.byte	0x02, 0x4a
	.zero		1
	.zero		1


	//----- nvinfo : EIATTR_EXIT_INSTR_OFFSETS
	.align		4
        /*0058*/ 	.byte	0x04, 0x1c
        /*005a*/ 	.short	(.L_39 - .L_38)


	//   ....[0]....
.L_38:
        /*005c*/ 	.word	0x00000070


	//   ....[1]....
        /*0060*/ 	.word	0x00000130


	//----- nvinfo : EIATTR_CBANK_PARAM_SIZE
	.align		4
.L_39:
        /*0064*/ 	.byte	0x03, 0x19
        /*0066*/ 	.short	0x001c


	//----- nvinfo : EIATTR_PARAM_CBANK
	.align		4
        /*0068*/ 	.byte	0x04, 0x0a
        /*006a*/ 	.short	(.L_41 - .L_40)
	.align		4
.L_40:
        /*006c*/ 	.word	index@(.nv.constant0._Z15elementwise_addPfS_S_i)
        /*0070*/ 	.short	0x0380
        /*0072*/ 	.short	0x001c


	//----- nvinfo : EIATTR_SW_WAR
	.align		4
.L_41:
        /*0074*/ 	.byte	0x04, 0x36
        /*0076*/ 	.short	(.L_43 - .L_42)
.L_42:
        /*0078*/ 	.word	0x00000008
.L_43:


//--------------------- .nv.callgraph             --------------------------
	.section	.nv.callgraph,"",@"SHT_CUDA_CALLGRAPH"
	.align	4
	.sectionentsize	8
	.align		4
        /*0000*/ 	.word	0x00000000
	.align		4
        /*0004*/ 	.word	0xffffffff
	.align		4
        /*0008*/ 	.word	0x00000000
	.align		4
        /*000c*/ 	.word	0xfffffffe
	.align		4
        /*0010*/ 	.word	0x00000000
	.align		4
        /*0014*/ 	.word	0xfffffffd
	.align		4
        /*0018*/ 	.word	0x00000000
	.align		4
        /*001c*/ 	.word	0xfffffffc


//--------------------- .text._Z22elementwise_add_float4PfS_S_i --------------------------
	.section	.text._Z22elementwise_add_float4PfS_S_i,"ax",@progbits
	.align	128
        .global         _Z22elementwise_add_float4PfS_S_i
        .type           _Z22elementwise_add_float4PfS_S_i,@function
        .size           _Z22elementwise_add_float4PfS_S_i,(.L_x_2 - _Z22elementwise_add_float4PfS_S_i)
        .other          _Z22elementwise_add_float4PfS_S_i,@"STO_CUDA_ENTRY STV_DEFAULT"
_Z22elementwise_add_float4PfS_S_i:
.text._Z22elementwise_add_float4PfS_S_i:
[----:B------:R-:W-:Y:S01]  /*0000*/  LDC R1, c[0x0][0x37c] ;  /* 0x0000df00ff017b82 */ /* 0x000fe20000000800 */
[----:B------:R-:W0:Y:S01]  /*0010*/  S2R R0, SR_CTAID.X ;  /* 0x0000000000007919 */ /* 0x000e220000002500 */
[----:B------:R-:W0:Y:S01]  /*0020*/  LDCU UR4, c[0x0][0x360] ;  /* 0x00006c00ff0477ac */ /* 0x000e220008000800 */
[----:B------:R-:W0:Y:S01]  /*0030*/  S2R R3, SR_TID.X ;  /* 0x0000000000037919 */ /* 0x000e220000002100 */
[----:B------:R-:W1:Y:S01]  /*0040*/  LDCU UR5, c[0x0][0x398] ;  /* 0x00007300ff0577ac */ /* 0x000e620008000800 */
[----:B0-----:R-:W-:-:S05]  /*0050*/  IMAD R0, R0, UR4, R3 ;  /* 0x0000000400007c24 */ /* 0x001fca000f8e0203 */
[----:B------:R-:W-:-:S04]  /*0060*/  SHF.L.U32 R9, R0, 0x2, RZ ;  /* 0x0000000200097819 */ /* 0x000fc800000006ff */
[----:B-1----:R-:W-:-:S13]  /*0070*/  ISETP.GE.AND P0, PT, R9, UR5, PT ;  /* 0x0000000509007c0c */ /* 0x002fda000bf06270 */
[----:B------:R-:W-:Y:S05]  /*0080*/  @P0 EXIT ;  /* 0x000000000000094d */ /* 0x000fea0003800000 */
[----:B------:R-:W0:Y:S01]  /*0090*/  LDC.64 R2, c[0x0][0x380] ;  /* 0x0000e000ff027b82 */ /* 0x000e220000000a00 */
[----:B------:R-:W1:Y:S07]  /*00a0*/  LDCU.64 UR4, c[0x0][0x358] ;  /* 0x00006b00ff0477ac */ /* 0x000e6e0008000a00 */
[----:B------:R-:W2:Y:S08]  /*00b0*/  LDC.64 R4, c[0x0][0x388] ;  /* 0x0000e200ff047b82 */ /* 0x000eb00000000a00 */
[----:B------:R-:W3:Y:S01]  /*00c0*/  LDC.64 R6, c[0x0][0x390] ;  /* 0x0000e400ff067b82 */ /* 0x000ee20000000a00 */
[----:B0-----:R-:W-:-:S05]  /*00d0*/  IMAD.WIDE R2, R9, 0x4, R2 ;  /* 0x0000000409027825 */ /* 0x001fca00078e0202 */
[----:B-1----:R-:W4:Y:S01]  /*00e0*/  LDG.E.128 R12, desc[UR4][R2.64] ;  /* 0x00000004020c7981 */ /* 0x002f22000c1e1d00 */
[----:B--2---:R-:W-:-:S05]  /*00f0*/  IMAD.WIDE R4, R9, 0x4, R4 ;  /* 0x0000000409047825 */ /* 0x004fca00078e0204 */
[----:B------:R-:W4:Y:S01]  /*0100*/  LDG.E.128 R16, desc[UR4][R4.64] ;  /* 0x0000000404107981 */ /* 0x000f22000c1e1d00 */
[----:B---3--:R-:W-:-:S04]  /*0110*/  IMAD.WIDE R6, R9, 0x4, R6 ;  /* 0x0000000409067825 */ /* 0x008fc800078e0206 */
[----:B----4-:R-:W-:Y:S01]  /*0120*/  FADD R12, R12, R16 ;  /* 0x000000100c0c7221 */ /* 0x010fe20000000000 */
[----:B------:R-:W-:Y:S01]  /*0130*/  FADD R13, R13, R17 ;  /* 0x000000110d0d7221 */ /* 0x000fe20000000000 */
[----:B------:R-:W-:Y:S01]  /*0140*/  FADD R14, R14, R18 ;  /* 0x000000120e0e7221 */ /* 0x000fe20000000000 */
[----:B------:R-:W-:-:S05]  /*0150*/  FADD R15, R15, R19 ;  /* 0x000000130f0f7221 */ /* 0x000fca0000000000 */
[----:B------:R-:W-:Y:S01]  /*0160*/  STG.E.128 desc[UR4][R6.64], R12 ;  /* 0x0000000c06007986 */ /* 0x000fe2000c101d04 */
[----:B------:R-:W-:Y:S05]  /*0170*/  EXIT ;  /* 0x000000000000794d */ /* 0x000fea0003800000 */
.L_x_0:
[----:B------:R-:W-:-:S00]  /*0180*/  BRA `(.L_x_0) ;  /* 0xfffffffc00fc7947 */ /* 0x000fc0000383ffff */
[----:B------:R-:W-:-:S00]  /*0190*/  NOP ;  /* 0x0000000000007918 */ /* 0x000fc00000000000 */
        /* <DEDUP_REMOVED lines=14> */
.L_x_2:


//--------------------- .text._Z15elementwise_addPfS_S_i --------------------------
	.section	.text._Z15elementwise_addPfS_S_i,"ax",@progbits
	.align	128
        .global         _Z15elementwise_addPfS_S_i
        .type           _Z15elementwise_addPfS_S_i,@function
        .size           _Z15elementwise_addPfS_S_i,(.L_x_3 - _Z15elementwise_addPfS_S_i)
        .other          _Z15elementwise_addPfS_S_i,@"STO_CUDA_ENTRY STV_DEFAULT"
_Z15elementwise_addPfS_S_i:
.text._Z15elementwise_addPfS_S_i:
[----:B------:R-:W-:Y:S01]  /*0000*/  LDC R1, c[0x0][0x37c] ;  /* 0x0000df00ff017b82 */ /* 0x000fe20000000800 */
[----:B------:R-:W0:Y:S01]  /*0010*/  S2R R9, SR_CTAID.X ;  /* 0x0000000000097919 */ /* 0x000e220000002500 */
[----:B------:R-:W0:Y:S01]  /*0020*/  LDCU UR4, c[0x0][0x360] ;  /* 0x00006c00ff0477ac */ /* 0x000e220008000800 */
[----:B------:R-:W0:Y:S01]  /*0030*/  S2R R0, SR_TID.X ;  /* 0x0000000000007919 */ /* 0x000e220000002100 */
[----:B------:R-:W1:Y:S01]  /*0040*/  LDCU UR5, c[0x0][0x398] ;  /* 0x00007300ff0577ac */ /* 0x000e620008000800 */
[----:B0-----:R-:W-:-:S05]  /*0050*/  IMAD R9, R9, UR4, R0 ;  /* 0x0000000409097c24 */ /* 0x001fca000f8e0200 */
[----:B-1----:R-:W-:-:S13]  /*0060*/  ISETP.GE.AND P0, PT, R9, UR5, PT ;  /* 0x0000000509007c0c */ /* 0x002fda000bf06270 */
[----:B------:R-:W-:Y:S05]  /*0070*/  @P0 EXIT ;  /* 0x000000000000094d */ /* 0x000fea0003800000 */
[----:B------:R-:W0:Y:S01]  /*0080*/  LDC.64 R2, c[0x0][0x380] ;  /* 0x0000e000ff027b82 */ /* 0x000e220000000a00 */
[----:B------:R-:W1:Y:S07]  /*0090*/  LDCU.64 UR4, c[0x0][0x358] ;  /* 0x00006b00ff0477ac */ /* 0x000e6e0008000a00 */
[----:B------:R-:W2:Y:S08]  /*00a0*/  LDC.64 R4, c[0x0][0x388] ;  /* 0x0000e200ff047b82 */ /* 0x000eb00000000a00 */
[----:B------:R-:W3:Y:S01]  /*00b0*/  LDC.64 R6, c[0x0][0x390] ;  /* 0x0000e400ff067b82 */ /* 0x000ee20000000a00 */
[----:B0-----:R-:W-:-:S06]  /*00c0*/  IMAD.WIDE R2, R9, 0x4, R2 ;  /* 0x0000000409027825 */ /* 0x001fcc00078e0202 */
[----:B-1----:R-:W4:Y:S01]  /*00d0*/  LDG.E R2, desc[UR4][R2.64] ;  /* 0x0000000402027981 */ /* 0x002f22000c1e1900 */
[----:B--2---:R-:W-:-:S06]  /*00e0*/  IMAD.WIDE R4, R9, 0x4, R4 ;  /* 0x0000000409047825 */ /* 0x004fcc00078e0204 */
[----:B------:R-:W4:Y:S01]  /*00f0*/  LDG.E R5, desc[UR4][R4.64] ;  /* 0x0000000404057981 */ /* 0x000f22000c1e1900 */
[----:B---3--:R-:W-:-:S04]  /*0100*/  IMAD.WIDE R6, R9, 0x4, R6 ;  /* 0x0000000409067825 */ /* 0x008fc800078e0206 */
[----:B----4-:R-:W-:-:S05]  /*0110*/  FADD R9, R2, R5 ;  /* 0x0000000502097221 */ /* 0x010fca0000000000 */
[----:B------:R-:W-:Y:S01]  /*0120*/  STG.E desc[UR4][R6.64], R9 ;  /* 0x0000000906007986 */ /* 0x000fe2000c101904 */
[----:B------:R-:W-:Y:S05]  /*0130*/  EXIT ;  /* 0x000000000000794d */ /* 0x000fea0003800000 */
.L_x_1:
        /* <DEDUP_REMOVED lines=12> */
.L_x_3:


//--------------------- .nv.shared.reserved.0     --------------------------
	.section	.nv.shared.reserved.0,"aw",@nobits
	.weak		__nv_reservedSMEM_offset_0_alias
	.size		__nv_reservedSMEM_offset_0_alias, 0, 64
	.other		__nv_reservedSMEM_offset_0_alias,@"STO_CUDA_RESERVED_SHARED STV_DEFAULT"
__nv_reservedSMEM_offset_0_alias:
	.zero		0
	.zero		64


//--------------------- .nv.constant0._Z22elementwise_add_float4PfS_S_i --------------------------
	.section	.nv.constant0._Z22elementwise_add_float4PfS_S_i,"a",@progbits
	.sectionflags	@""
	.align	4
.nv.constant0._Z22elementwise_add_float4PfS_S_i:
	.zero		924


//--------------------- .nv.constant0._Z15elementwise_addPfS_S_i --------------------------
	.section	.nv.constant0._Z15elementwise_addPfS_S_i,"a",@progbits
	.sectionflags	@""
	.align	4
.nv.constant0._Z15elementwise_addPfS_S_i:
	.zero		924


//--------------------- SYMBOLS --------------------------

	.type		.nv.reservedSmem.offset0,@object
	.size		.nv.reservedSmem.offset0,0x4
